//
// Generated by NVIDIA NVVM Compiler
//
// Compiler Build ID: CL-36424714
// Cuda compilation tools, release 13.0, V13.0.88
// Based on NVVM 20.0.0
//

.version 9.0
.target sm_100
.address_size 64

	// .globl	_Z16mandelbrotKernelPdS_Piii

.visible .entry _Z16mandelbrotKernelPdS_Piii(
	.param .u64 .ptr .align 1 _Z16mandelbrotKernelPdS_Piii_param_0,
	.param .u64 .ptr .align 1 _Z16mandelbrotKernelPdS_Piii_param_1,
	.param .u64 .ptr .align 1 _Z16mandelbrotKernelPdS_Piii_param_2,
	.param .u32 _Z16mandelbrotKernelPdS_Piii_param_3,
	.param .u32 _Z16mandelbrotKernelPdS_Piii_param_4
)
{
	.reg .pred 	%p<8>;
	.reg .b32 	%r<21>;
	.reg .b64 	%rd<13>;
	.reg .b64 	%fd<22>;

	ld.param.u64 	%rd1, [_Z16mandelbrotKernelPdS_Piii_param_0];
	ld.param.u64 	%rd2, [_Z16mandelbrotKernelPdS_Piii_param_1];
	ld.param.u64 	%rd3, [_Z16mandelbrotKernelPdS_Piii_param_2];
	ld.param.u32 	%r6, [_Z16mandelbrotKernelPdS_Piii_param_3];
	ld.param.u32 	%r7, [_Z16mandelbrotKernelPdS_Piii_param_4];
	mov.u32 	%r9, %ctaid.x;
	mov.u32 	%r10, %ntid.x;
	mov.u32 	%r11, %tid.x;
	mad.lo.s32 	%r1, %r9, %r10, %r11;
	mov.u32 	%r12, %ctaid.y;
	mov.u32 	%r13, %ntid.y;
	mov.u32 	%r14, %tid.y;
	mad.lo.s32 	%r15, %r12, %r13, %r14;
	setp.ge.s32 	%p1, %r1, %r6;
	setp.ge.s32 	%p2, %r15, %r7;
	or.pred  	%p3, %p1, %p2;
	@%p3 bra 	$L__BB0_5;
	cvta.to.global.u64 	%rd4, %rd1;
	cvta.to.global.u64 	%rd5, %rd2;
	mul.wide.s32 	%rd6, %r1, 8;
	add.s64 	%rd7, %rd4, %rd6;
	ld.global.f64 	%fd1, [%rd7];
	mul.wide.u32 	%rd8, %r15, 8;
	add.s64 	%rd9, %rd5, %rd8;
	ld.global.f64 	%fd2, [%rd9];
	mul.f64 	%fd19, %fd1, %fd1;
	mul.f64 	%fd18, %fd2, %fd2;
	add.f64 	%fd13, %fd19, %fd18;
	setp.gtu.f64 	%p4, %fd13, 0d4010000000000000;
	mov.b32 	%r20, 0;
	@%p4 bra 	$L__BB0_4;
	mov.b32 	%r19, 0;
	mov.f64 	%fd20, %fd2;
	mov.f64 	%fd21, %fd1;
$L__BB0_3:
	add.f64 	%fd14, %fd21, %fd21;
	fma.rn.f64 	%fd20, %fd14, %fd20, %fd2;
	sub.f64 	%fd15, %fd19, %fd18;
	add.f64 	%fd21, %fd15, %fd1;
	mul.f64 	%fd19, %fd21, %fd21;
	mul.f64 	%fd18, %fd20, %fd20;
	add.s32 	%r20, %r19, 1;
	setp.lt.u32 	%p5, %r19, 999;
	add.f64 	%fd16, %fd19, %fd18;
	setp.le.f64 	%p6, %fd16, 0d4010000000000000;
	and.pred  	%p7, %p5, %p6;
	mov.u32 	%r19, %r20;
	@%p7 bra 	$L__BB0_3;
$L__BB0_4:
	mad.lo.s32 	%r18, %r6, %r15, %r1;
	cvta.to.global.u64 	%rd10, %rd3;
	mul.wide.s32 	%rd11, %r18, 4;
	add.s64 	%rd12, %rd10, %rd11;
	st.global.u32 	[%rd12], %r20;
$L__BB0_5:
	ret;

}


// ===== COMPILED SASS (sm_100) =====

	.target	sm_100

	.elftype	@"ET_EXEC"


//--------------------- .note.nv.tkinfo           --------------------------
	.section	.note.nv.tkinfo,"",@"SHT_NOTE"
	.sectionflags	@"SHF_NOTE_NV_TKINFO"
	.tkinfo
        /*0018*/ 	.word	0x00000002
        /*0030*/ 	.string	""
        /*0030*/ 	.string	"ptxas"
        /*0030*/ 	.string	"Cuda compilation tools, release 13.0, V13.0.88"
        /*0030*/ 	.string	"Build cuda_13.0.r13.0/compiler.36424714_0"
        /*0030*/ 	.string	"-arch sm_100 -m 64 "



//--------------------- .note.nv.cuinfo           --------------------------
	.section	.note.nv.cuinfo,"",@"SHT_NOTE"
	.sectionflags	@"SHF_NOTE_NV_CUINFO"
        /*0018*/ 	.short	0x0002
        /*001a*/ 	.short	0x0064
        /*001c*/ 	.short	0x0082
	.zero		2


//--------------------- .nv.info                  --------------------------
	.section	.nv.info,"",@"SHT_CUDA_INFO"
	.align	4


	//----- nvinfo : EIATTR_REGCOUNT
	.align		4
        /*0000*/ 	.byte	0x04, 0x2f
        /*0002*/ 	.short	(.L_1 - .L_0)
	.align		4
.L_0:
        /*0004*/ 	.word	index@(_Z16mandelbrotKernelPdS_Piii)
        /*0008*/ 	.word	0x00000016


	//----- nvinfo : EIATTR_FRAME_SIZE
	.align		4
.L_1:
        /*000c*/ 	.byte	0x04, 0x11
        /*000e*/ 	.short	(.L_3 - .L_2)
	.align		4
.L_2:
        /*0010*/ 	.word	index@(_Z16mandelbrotKernelPdS_Piii)
        /*0014*/ 	.word	0x00000000


	//----- nvinfo : EIATTR_MIN_STACK_SIZE
	.align		4
.L_3:
        /*0018*/ 	.byte	0x04, 0x12
        /*001a*/ 	.short	(.L_5 - .L_4)
	.align		4
.L_4:
        /*001c*/ 	.word	index@(_Z16mandelbrotKernelPdS_Piii)
        /*0020*/ 	.word	0x00000000
.L_5:


//--------------------- .nv.compat                --------------------------
	.section	.nv.compat,"",@"SHT_CUDA_COMPAT_INFO"
	.align	4
        /*0000*/ 	.byte	0x02, 0x09, 0x00, 0x00, 0x02, 0x02, 0x01, 0x00, 0x02, 0x05, 0x05, 0x00, 0x03, 0x07, 0x01, 0x01
        /*0010*/ 	.byte	0x02, 0x03, 0x00, 0x00, 0x02, 0x06, 0x01, 0x00, 0x04, 0x0b, 0x08, 0x00, 0x01, 0x00, 0x00, 0x00
        /*0020*/ 	.byte	0x00, 0x00, 0x00, 0x00


//--------------------- .nv.info._Z16mandelbrotKernelPdS_Piii --------------------------
	.section	.nv.info._Z16mandelbrotKernelPdS_Piii,"",@"SHT_CUDA_INFO"
	.sectionflags	@""
	.align	4


	//----- nvinfo : EIATTR_CUDA_API_VERSION
	.align		4
        /*0000*/ 	.byte	0x04, 0x37
        /*0002*/ 	.short	(.L_7 - .L_6)
.L_6:
        /*0004*/ 	.word	0x00000082


	//----- nvinfo : EIATTR_KPARAM_INFO
	.align		4
.L_7:
        /*0008*/ 	.byte	0x04, 0x17
        /*000a*/ 	.short	(.L_9 - .L_8)
.L_8:
        /*000c*/ 	.word	0x00000000
        /*0010*/ 	.short	0x0004
        /*0012*/ 	.short	0x001c
        /*0014*/ 	.byte	0x00, 0xf0, 0x11, 0x00


	//----- nvinfo : EIATTR_KPARAM_INFO
	.align		4
.L_9:
        /*0018*/ 	.byte	0x04, 0x17
        /*001a*/ 	.short	(.L_11 - .L_10)
.L_10:
        /*001c*/ 	.word	0x00000000
        /*0020*/ 	.short	0x0003
        /*0022*/ 	.short	0x0018
        /*0024*/ 	.byte	0x00, 0xf0, 0x11, 0x00


	//----- nvinfo : EIATTR_KPARAM_INFO
	.align		4
.L_11:
        /*0028*/ 	.byte	0x04, 0x17
        /*002a*/ 	.short	(.L_13 - .L_12)
.L_12:
        /*002c*/ 	.word	0x00000000
        /*0030*/ 	.short	0x0002
        /*0032*/ 	.short	0x0010
        /*0034*/ 	.byte	0x00, 0xf5, 0x21, 0x00


	//----- nvinfo : EIATTR_KPARAM_INFO
	.align		4
.L_13:
        /*0038*/ 	.byte	0x04, 0x17
        /*003a*/ 	.short	(.L_15 - .L_14)
.L_14:
        /*003c*/ 	.word	0x00000000
        /*0040*/ 	.short	0x0001
        /*0042*/ 	.short	0x0008
        /*0044*/ 	.byte	0x00, 0xf5, 0x21, 0x00


	//----- nvinfo : EIATTR_KPARAM_INFO
	.align		4
.L_15:
        /*0048*/ 	.byte	0x04, 0x17
        /*004a*/ 	.short	(.L_17 - .L_16)
.L_16:
        /*004c*/ 	.word	0x00000000
        /*0050*/ 	.short	0x0000
        /*0052*/ 	.short	0x0000
        /*0054*/ 	.byte	0x00, 0xf5, 0x21, 0x00


	//----- nvinfo : EIATTR_SPARSE_MMA_MASK
	.align		4
.L_17:
        /*0058*/ 	.byte	0x03, 0x50
        /*005a*/ 	.short	0x0000


	//----- nvinfo : EIATTR_MAXREG_COUNT
	.align		4
        /*005c*/ 	.byte	0x03, 0x1b
        /*005e*/ 	.short	0x00ff


	//----- nvinfo : EIATTR_MERCURY_ISA_VERSION
	.align		4
        /*0060*/ 	.byte	0x03, 0x5f
        /*0062*/ 	.short	0x0101


	//----- nvinfo : EIATTR_VRC_CTA_INIT_COUNT
	.align		4
        /*0064*/ 	.byte	0x02, 0x4a
	.zero		1
	.zero		1


	//----- nvinfo : EIATTR_EXIT_INSTR_OFFSETS
	.align		4
        /*0068*/ 	.byte	0x04, 0x1c
        /*006a*/ 	.short	(.L_19 - .L_18)


	//   ....[0]....
.L_18:
        /*006c*/ 	.word	0x000000c0


	//   ....[1]....
        /*0070*/ 	.word	0x00000300


	//----- nvinfo : EIATTR_CRS_STACK_SIZE
	.align		4
.L_19:
        /*0074*/ 	.byte	0x04, 0x1e
        /*0076*/ 	.short	(.L_21 - .L_20)
.L_20:
        /*0078*/ 	.word	0x00000000


	//----- nvinfo : EIATTR_CBANK_PARAM_SIZE
	.align		4
.L_21:
        /*007c*/ 	.byte	0x03, 0x19
        /*007e*/ 	.short	0x0020


	//----- nvinfo : EIATTR_PARAM_CBANK
	.align		4
        /*0080*/ 	.byte	0x04, 0x0a
        /*0082*/ 	.short	(.L_23 - .L_22)
	.align		4
.L_22:
        /*0084*/ 	.word	index@(.nv.constant0._Z16mandelbrotKernelPdS_Piii)
        /*0088*/ 	.short	0x0380
        /*008a*/ 	.short	0x0020


	//----- nvinfo : EIATTR_SW_WAR
	.align		4
.L_23:
        /*008c*/ 	.byte	0x04, 0x36
        /*008e*/ 	.short	(.L_25 - .L_24)
.L_24:
        /*0090*/ 	.word	0x00000008
.L_25:


//--------------------- .nv.callgraph             --------------------------
	.section	.nv.callgraph,"",@"SHT_CUDA_CALLGRAPH"
	.align	4
	.sectionentsize	8
	.align		4
        /*0000*/ 	.word	0x00000000
	.align		4
        /*0004*/ 	.word	0xffffffff
	.align		4
        /*0008*/ 	.word	0x00000000
	.align		4
        /*000c*/ 	.word	0xfffffffe
	.align		4
        /*0010*/ 	.word	0x00000000
	.align		4
        /*0014*/ 	.word	0xfffffffd
	.align		4
        /*0018*/ 	.word	0x00000000
	.align		4
        /*001c*/ 	.word	0xfffffffc


//--------------------- .text._Z16mandelbrotKernelPdS_Piii --------------------------
	.section	.text._Z16mandelbrotKernelPdS_Piii,"ax",@progbits
	.align	128
        .global         _Z16mandelbrotKernelPdS_Piii
        .type           _Z16mandelbrotKernelPdS_Piii,@function
        .size           _Z16mandelbrotKernelPdS_Piii,(.L_x_4 - _Z16mandelbrotKernelPdS_Piii)
        .other          _Z16mandelbrotKernelPdS_Piii,@"STO_CUDA_ENTRY STV_DEFAULT"
_Z16mandelbrotKernelPdS_Piii:
.text._Z16mandelbrotKernelPdS_Piii:
[----:B------:R-:W-:Y:S01]  /*0000*/  LDC R1, c[0x0][0x37c] ;  /* 0x0000df00ff017b82 */ /* 0x000fe20000000800 */
[----:B------:R-:W0:Y:S07]  /*0010*/  S2R R3, SR_TID.Y ;  /* 0x0000000000037919 */ /* 0x000e2e0000002200 */
[----:B------:R-:W1:Y:S01]  /*0020*/  LDC R13, c[0x0][0x360] ;  /* 0x0000d800ff0d7b82 */ /* 0x000e620000000800 */
[----:B------:R-:W2:Y:S01]  /*0030*/  LDCU.64 UR6, c[0x0][0x398] ;  /* 0x00007300ff0677ac */ /* 0x000ea20008000a00 */
[----:B------:R-:W1:Y:S06]  /*0040*/  S2R R2, SR_TID.X ;  /* 0x0000000000027919 */ /* 0x000e6c0000002100 */
[----:B------:R-:W0:Y:S08]  /*0050*/  S2UR UR5, SR_CTAID.Y ;  /* 0x00000000000579c3 */ /* 0x000e300000002600 */
[----:B------:R-:W0:Y:S08]  /*0060*/  LDC R0, c[0x0][0x364] ;  /* 0x0000d900ff007b82 */ /* 0x000e300000000800 */
[----:B------:R-:W1:Y:S01]  /*0070*/  S2UR UR4, SR_CTAID.X ;  /* 0x00000000000479c3 */ /* 0x000e620000002500 */
[----:B0-----:R-:W-:-:S05]  /*0080*/  IMAD R0, R0, UR5, R3 ;  /* 0x0000000500007c24 */ /* 0x001fca000f8e0203 */
[----:B--2---:R-:W-:Y:S01]  /*0090*/  ISETP.GE.AND P0, PT, R0, UR7, PT ;  /* 0x0000000700007c0c */ /* 0x004fe2000bf06270 */
[----:B-1----:R-:W-:-:S05]  /*00a0*/  IMAD R13, R13, UR4, R2 ;  /* 0x000000040d0d7c24 */ /* 0x002fca000f8e0202 */
[----:B------:R-:W-:-:S13]  /*00b0*/  ISETP.GE.OR P0, PT, R13, UR6, P0 ;  /* 0x000000060d007c0c */ /* 0x000fda0008706670 */
[----:B------:R-:W-:Y:S05]  /*00c0*/  @P0 EXIT ;  /* 0x000000000000094d */ /* 0x000fea0003800000 */
[----:B------:R-:W0:Y:S01]  /*00d0*/  LDC.64 R2, c[0x0][0x380] ;  /* 0x0000e000ff027b82 */ /* 0x000e220000000a00 */
[----:B------:R-:W1:Y:S07]  /*00e0*/  LDCU.64 UR4, c[0x0][0x358] ;  /* 0x00006b00ff0477ac */ /* 0x000e6e0008000a00 */
[----:B------:R-:W2:Y:S08]  /*00f0*/  LDC.64 R4, c[0x0][0x388] ;  /* 0x0000e200ff047b82 */ /* 0x000eb00000000a00 */
[----:B------:R-:W3:Y:S01]  /*0100*/  LDC.64 R14, c[0x0][0x390] ;  /* 0x0000e400ff0e7b82 */ /* 0x000ee20000000a00 */
[----:B0-----:R-:W-:-:S06]  /*0110*/  IMAD.WIDE R2, R13, 0x8, R2 ;  /* 0x000000080d027825 */ /* 0x001fcc00078e0202 */
[----:B-1----:R-:W4:Y:S01]  /*0120*/  LDG.E.64 R2, desc[UR4][R2.64] ;  /* 0x0000000402027981 */ /* 0x002f22000c1e1b00 */
[----:B--2---:R-:W-:-:S06]  /*0130*/  IMAD.WIDE.U32 R4, R0, 0x8, R4 ;  /* 0x0000000800047825 */ /* 0x004fcc00078e0004 */
[----:B------:R-:W2:Y:S01]  /*0140*/  LDG.E.64 R4, desc[UR4][R4.64] ;  /* 0x0000000404047981 */ /* 0x000ea2000c1e1b00 */
[----:B------:R-:W-:Y:S01]  /*0150*/  IMAD R13, R0, UR6, R13 ;  /* 0x00000006000d7c24 */ /* 0x000fe2000f8e020d */
[----:B------:R-:W-:Y:S01]  /*0160*/  BSSY.RECONVERGENT B0, `(.L_x_0) ;  /* 0x0000018000007945 */ /* 0x000fe20003800200 */
[----:B------:R-:W-:Y:S02]  /*0170*/  MOV R17, RZ ;  /* 0x000000ff00117202 */ /* 0x000fe40000000f00 */
[----:B---3--:R-:W-:Y:S01]  /*0180*/  IMAD.WIDE R14, R13, 0x4, R14 ;  /* 0x000000040d0e7825 */ /* 0x008fe200078e020e */
[----:B----4-:R-:W-:Y:S02]  /*0190*/  DMUL R6, R2, R2 ;  /* 0x0000000202067228 */ /* 0x010fe40000000000 */
[----:B--2---:R-:W-:-:S08]  /*01a0*/  DMUL R8, R4, R4 ;  /* 0x0000000404087228 */ /* 0x004fd00000000000 */
[----:B------:R-:W-:-:S08]  /*01b0*/  DADD R10, R6, R8 ;  /* 0x00000000060a7229 */ /* 0x000fd00000000008 */
[----:B------:R-:W-:-:S14]  /*01c0*/  DSETP.GTU.AND P0, PT, R10, 4, PT ;  /* 0x401000000a00742a */ /* 0x000fdc0003f0c000 */
[----:B------:R-:W-:Y:S05]  /*01d0*/  @P0 BRA `(.L_x_1) ;  /* 0x0000000000400947 */ /* 0x000fea0003800000 */
[----:B------:R-:W-:Y:S01]  /*01e0*/  MOV R17, RZ ;  /* 0x000000ff00117202 */ /* 0x000fe20000000f00 */
[----:B------:R-:W-:Y:S01]  /*01f0*/  IMAD.MOV.U32 R10, RZ, RZ, R4 ;  /* 0x000000ffff0a7224 */ /* 0x000fe200078e0004 */
[----:B------:R-:W-:Y:S01]  /*0200*/  MOV R11, R5 ;  /* 0x00000005000b7202 */ /* 0x000fe20000000f00 */
[----:B------:R-:W-:Y:S01]  /*0210*/  IMAD.MOV.U32 R12, RZ, RZ, R2 ;  /* 0x000000ffff0c7224 */ /* 0x000fe200078e0002 */
[----:B------:R-:W-:-:S07]  /*0220*/  MOV R13, R3 ;  /* 0x00000003000d7202 */ /* 0x000fce0000000f00 */
.L_x_2:
[----:B------:R-:W-:Y:S01]  /*0230*/  DADD R8, -R8, R6 ;  /* 0x0000000008087229 */ /* 0x000fe20000000106 */
[C---:B------:R-:W-:Y:S01]  /*0240*/  ISETP.LT.U32.AND P1, PT, R17.reuse, 0x3e7, PT ;  /* 0x000003e71100780c */ /* 0x040fe20003f21070 */
[----:B------:R-:W-:Y:S01]  /*0250*/  DADD R6, R12, R12 ;  /* 0x000000000c067229 */ /* 0x000fe2000000000c */
[----:B------:R-:W-:-:S05]  /*0260*/  IADD3 R17, PT, PT, R17, 0x1, RZ ;  /* 0x0000000111117810 */ /* 0x000fca0007ffe0ff */
[----:B------:R-:W-:Y:S02]  /*0270*/  DADD R12, R2, R8 ;  /* 0x00000000020c7229 */ /* 0x000fe40000000008 */
[----:B------:R-:W-:-:S06]  /*0280*/  DFMA R10, R6, R10, R4 ;  /* 0x0000000a060a722b */ /* 0x000fcc0000000004 */
[----:B------:R-:W-:Y:S02]  /*0290*/  DMUL R6, R12, R12 ;  /* 0x0000000c0c067228 */ /* 0x000fe40000000000 */
[----:B------:R-:W-:-:S08]  /*02a0*/  DMUL R8, R10, R10 ;  /* 0x0000000a0a087228 */ /* 0x000fd00000000000 */
[----:B------:R-:W-:-:S08]  /*02b0*/  DADD R18, R6, R8 ;  /* 0x0000000006127229 */ /* 0x000fd00000000008 */
[----:B------:R-:W-:-:S14]  /*02c0*/  DSETP.GTU.AND P0, PT, R18, 4, PT ;  /* 0x401000001200742a */ /* 0x000fdc0003f0c000 */
[----:B------:R-:W-:Y:S05]  /*02d0*/  @!P0 BRA P1, `(.L_x_2) ;  /* 0xfffffffc00d48947 */ /* 0x000fea000083ffff */
.L_x_1:
[----:B------:R-:W-:Y:S05]  /*02e0*/  BSYNC.RECONVERGENT B0 ;  /* 0x0000000000007941 */ /* 0x000fea0003800200 */
.L_x_0:
[----:B------:R-:W-:Y:S01]  /*02f0*/  STG.E desc[UR4][R14.64], R17 ;  /* 0x000000110e007986 */ /* 0x000fe2000c101904 */
[----:B------:R-:W-:Y:S05]  /*0300*/  EXIT ;  /* 0x000000000000794d */ /* 0x000fea0003800000 */
.L_x_3:
[----:B------:R-:W-:-:S00]  /*0310*/  BRA `(.L_x_3) ;  /* 0xfffffffc00fc7947 */ /* 0x000fc0000383ffff */
[----:B------:R-:W-:-:S00]  /*0320*/  NOP ;  /* 0x0000000000007918 */ /* 0x000fc00000000000 */
        /* <DEDUP_REMOVED lines=13> */
.L_x_4:


//--------------------- .nv.shared.reserved.0     --------------------------
	.section	.nv.shared.reserved.0,"aw",@nobits
	.weak		__nv_reservedSMEM_offset_0_alias
	.size		__nv_reservedSMEM_offset_0_alias, 0, 64
	.other		__nv_reservedSMEM_offset_0_alias,@"STO_CUDA_RESERVED_SHARED STV_DEFAULT"
__nv_reservedSMEM_offset_0_alias:
	.zero		0
	.zero		64


//--------------------- .nv.constant0._Z16mandelbrotKernelPdS_Piii --------------------------
	.section	.nv.constant0._Z16mandelbrotKernelPdS_Piii,"a",@progbits
	.sectionflags	@""
	.align	4
.nv.constant0._Z16mandelbrotKernelPdS_Piii:
	.zero		928


//--------------------- SYMBOLS --------------------------

	.type		.nv.reservedSmem.offset0,@object
	.size		.nv.reservedSmem.offset0,0x4
